//
// Generated by NVIDIA NVVM Compiler
//
// Compiler Build ID: CL-36424714
// Cuda compilation tools, release 13.0, V13.0.88
// Based on NVVM 20.0.0
//

.version 9.0
.target sm_100
.address_size 64

	// .globl	_Z27histogram_char_range_kernelPKcPjjjj
.extern .shared .align 16 .b8 s_hist[];

.visible .entry _Z27histogram_char_range_kernelPKcPjjjj(
	.param .u64 .ptr .align 1 _Z27histogram_char_range_kernelPKcPjjjj_param_0,
	.param .u64 .ptr .align 1 _Z27histogram_char_range_kernelPKcPjjjj_param_1,
	.param .u32 _Z27histogram_char_range_kernelPKcPjjjj_param_2,
	.param .u32 _Z27histogram_char_range_kernelPKcPjjjj_param_3,
	.param .u32 _Z27histogram_char_range_kernelPKcPjjjj_param_4
)
{
	.reg .pred 	%p<9>;
	.reg .b16 	%rs<2>;
	.reg .b32 	%r<37>;
	.reg .b64 	%rd<9>;

	ld.param.u64 	%rd3, [_Z27histogram_char_range_kernelPKcPjjjj_param_0];
	ld.param.u64 	%rd4, [_Z27histogram_char_range_kernelPKcPjjjj_param_1];
	ld.param.u32 	%r16, [_Z27histogram_char_range_kernelPKcPjjjj_param_2];
	ld.param.u32 	%r17, [_Z27histogram_char_range_kernelPKcPjjjj_param_3];
	ld.param.u32 	%r18, [_Z27histogram_char_range_kernelPKcPjjjj_param_4];
	sub.s32 	%r1, %r18, %r17;
	add.s32 	%r2, %r1, 1;
	mov.u32 	%r36, %tid.x;
	setp.ge.u32 	%p1, %r36, %r2;
	@%p1 bra 	$L__BB0_3;
	mov.u32 	%r4, %ntid.x;
	mov.u32 	%r34, %r36;
$L__BB0_2:
	shl.b32 	%r19, %r34, 2;
	mov.u32 	%r20, s_hist;
	add.s32 	%r21, %r20, %r19;
	mov.b32 	%r22, 0;
	st.shared.u32 	[%r21], %r22;
	add.s32 	%r34, %r34, %r4;
	setp.lt.u32 	%p2, %r34, %r2;
	@%p2 bra 	$L__BB0_2;
$L__BB0_3:
	bar.sync 	0;
	mov.u32 	%r7, %ntid.x;
	mov.u32 	%r23, %ctaid.x;
	mad.lo.s32 	%r35, %r23, %r7, %r36;
	setp.ge.u32 	%p3, %r35, %r16;
	@%p3 bra 	$L__BB0_8;
	cvta.to.global.u64 	%rd1, %rd3;
	mov.u32 	%r24, %nctaid.x;
	mul.lo.s32 	%r9, %r7, %r24;
$L__BB0_5:
	cvt.u64.u32 	%rd5, %r35;
	add.s64 	%rd6, %rd1, %rd5;
	ld.global.nc.u8 	%rs1, [%rd6];
	cvt.u32.u8 	%r25, %rs1;
	sub.s32 	%r11, %r25, %r17;
	setp.gt.u32 	%p4, %r11, %r1;
	@%p4 bra 	$L__BB0_7;
	shl.b32 	%r26, %r11, 2;
	mov.u32 	%r27, s_hist;
	add.s32 	%r28, %r27, %r26;
	atom.shared.add.u32 	%r29, [%r28], 1;
$L__BB0_7:
	add.s32 	%r35, %r35, %r9;
	setp.lt.u32 	%p5, %r35, %r16;
	@%p5 bra 	$L__BB0_5;
$L__BB0_8:
	setp.ge.u32 	%p6, %r36, %r2;
	bar.sync 	0;
	@%p6 bra 	$L__BB0_13;
	cvta.to.global.u64 	%rd2, %rd4;
	mov.u32 	%r31, s_hist;
$L__BB0_10:
	shl.b32 	%r30, %r36, 2;
	add.s32 	%r32, %r31, %r30;
	ld.shared.u32 	%r14, [%r32];
	setp.eq.s32 	%p7, %r14, 0;
	@%p7 bra 	$L__BB0_12;
	mul.wide.u32 	%rd7, %r36, 4;
	add.s64 	%rd8, %rd2, %rd7;
	atom.global.add.u32 	%r33, [%rd8], %r14;
$L__BB0_12:
	add.s32 	%r36, %r36, %r7;
	setp.lt.u32 	%p8, %r36, %r2;
	@%p8 bra 	$L__BB0_10;
$L__BB0_13:
	ret;

}


// ===== COMPILED SASS (sm_100) =====

	.target	sm_100

	.elftype	@"ET_EXEC"


//--------------------- .note.nv.tkinfo           --------------------------
	.section	.note.nv.tkinfo,"",@"SHT_NOTE"
	.sectionflags	@"SHF_NOTE_NV_TKINFO"
	.tkinfo
        /*0018*/ 	.word	0x00000002
        /*0030*/ 	.string	""
        /*0030*/ 	.string	"ptxas"
        /*0030*/ 	.string	"Cuda compilation tools, release 13.0, V13.0.88"
        /*0030*/ 	.string	"Build cuda_13.0.r13.0/compiler.36424714_0"
        /*0030*/ 	.string	"-arch sm_100 -m 64 "



//--------------------- .note.nv.cuinfo           --------------------------
	.section	.note.nv.cuinfo,"",@"SHT_NOTE"
	.sectionflags	@"SHF_NOTE_NV_CUINFO"
        /*0018*/ 	.short	0x0002
        /*001a*/ 	.short	0x0064
        /*001c*/ 	.short	0x0082
	.zero		2


//--------------------- .nv.info                  --------------------------
	.section	.nv.info,"",@"SHT_CUDA_INFO"
	.align	4


	//----- nvinfo : EIATTR_REGCOUNT
	.align		4
        /*0000*/ 	.byte	0x04, 0x2f
        /*0002*/ 	.short	(.L_1 - .L_0)
	.align		4
.L_0:
        /*0004*/ 	.word	index@(_Z27histogram_char_range_kernelPKcPjjjj)
        /*0008*/ 	.word	0x0000000c


	//----- nvinfo : EIATTR_FRAME_SIZE
	.align		4
.L_1:
        /*000c*/ 	.byte	0x04, 0x11
        /*000e*/ 	.short	(.L_3 - .L_2)
	.align		4
.L_2:
        /*0010*/ 	.word	index@(_Z27histogram_char_range_kernelPKcPjjjj)
        /*0014*/ 	.word	0x00000000


	//----- nvinfo : EIATTR_MIN_STACK_SIZE
	.align		4
.L_3:
        /*0018*/ 	.byte	0x04, 0x12
        /*001a*/ 	.short	(.L_5 - .L_4)
	.align		4
.L_4:
        /*001c*/ 	.word	index@(_Z27histogram_char_range_kernelPKcPjjjj)
        /*0020*/ 	.word	0x00000000
.L_5:


//--------------------- .nv.compat                --------------------------
	.section	.nv.compat,"",@"SHT_CUDA_COMPAT_INFO"
	.align	4
        /*0000*/ 	.byte	0x02, 0x09, 0x00, 0x00, 0x02, 0x02, 0x01, 0x00, 0x02, 0x05, 0x05, 0x00, 0x03, 0x07, 0x01, 0x01
        /*0010*/ 	.byte	0x02, 0x03, 0x00, 0x00, 0x02, 0x06, 0x01, 0x00, 0x04, 0x0b, 0x08, 0x00, 0x09, 0x00, 0x00, 0x00
        /*0020*/ 	.byte	0x00, 0x00, 0x00, 0x00


//--------------------- .nv.info._Z27histogram_char_range_kernelPKcPjjjj --------------------------
	.section	.nv.info._Z27histogram_char_range_kernelPKcPjjjj,"",@"SHT_CUDA_INFO"
	.sectionflags	@""
	.align	4


	//----- nvinfo : EIATTR_CUDA_API_VERSION
	.align		4
        /*0000*/ 	.byte	0x04, 0x37
        /*0002*/ 	.short	(.L_7 - .L_6)
.L_6:
        /*0004*/ 	.word	0x00000082


	//----- nvinfo : EIATTR_KPARAM_INFO
	.align		4
.L_7:
        /*0008*/ 	.byte	0x04, 0x17
        /*000a*/ 	.short	(.L_9 - .L_8)
.L_8:
        /*000c*/ 	.word	0x00000000
        /*0010*/ 	.short	0x0004
        /*0012*/ 	.short	0x0018
        /*0014*/ 	.byte	0x00, 0xf0, 0x11, 0x00


	//----- nvinfo : EIATTR_KPARAM_INFO
	.align		4
.L_9:
        /*0018*/ 	.byte	0x04, 0x17
        /*001a*/ 	.short	(.L_11 - .L_10)
.L_10:
        /*001c*/ 	.word	0x00000000
        /*0020*/ 	.short	0x0003
        /*0022*/ 	.short	0x0014
        /*0024*/ 	.byte	0x00, 0xf0, 0x11, 0x00


	//----- nvinfo : EIATTR_KPARAM_INFO
	.align		4
.L_11:
        /*0028*/ 	.byte	0x04, 0x17
        /*002a*/ 	.short	(.L_13 - .L_12)
.L_12:
        /*002c*/ 	.word	0x00000000
        /*0030*/ 	.short	0x0002
        /*0032*/ 	.short	0x0010
        /*0034*/ 	.byte	0x00, 0xf0, 0x11, 0x00


	//----- nvinfo : EIATTR_KPARAM_INFO
	.align		4
.L_13:
        /*0038*/ 	.byte	0x04, 0x17
        /*003a*/ 	.short	(.L_15 - .L_14)
.L_14:
        /*003c*/ 	.word	0x00000000
        /*0040*/ 	.short	0x0001
        /*0042*/ 	.short	0x0008
        /*0044*/ 	.byte	0x00, 0xf5, 0x21, 0x00


	//----- nvinfo : EIATTR_KPARAM_INFO
	.align		4
.L_15:
        /*0048*/ 	.byte	0x04, 0x17
        /*004a*/ 	.short	(.L_17 - .L_16)
.L_16:
        /*004c*/ 	.word	0x00000000
        /*0050*/ 	.short	0x0000
        /*0052*/ 	.short	0x0000
        /*0054*/ 	.byte	0x00, 0xf5, 0x21, 0x00


	//----- nvinfo : EIATTR_SPARSE_MMA_MASK
	.align		4
.L_17:
        /*0058*/ 	.byte	0x03, 0x50
        /*005a*/ 	.short	0x0000


	//----- nvinfo : EIATTR_MAXREG_COUNT
	.align		4
        /*005c*/ 	.byte	0x03, 0x1b
        /*005e*/ 	.short	0x00ff


	//----- nvinfo : EIATTR_NUM_BARRIERS
	.align		4
        /*0060*/ 	.byte	0x02, 0x4c
        /*0062*/ 	.byte	0x01
	.zero		1


	//----- nvinfo : EIATTR_MERCURY_ISA_VERSION
	.align		4
        /*0064*/ 	.byte	0x03, 0x5f
        /*0066*/ 	.short	0x0101


	//----- nvinfo : EIATTR_VRC_CTA_INIT_COUNT
	.align		4
        /*0068*/ 	.byte	0x02, 0x4a
	.zero		1
	.zero		1


	//----- nvinfo : EIATTR_EXIT_INSTR_OFFSETS
	.align		4
        /*006c*/ 	.byte	0x04, 0x1c
        /*006e*/ 	.short	(.L_19 - .L_18)


	//   ....[0]....
.L_18:
        /*0070*/ 	.word	0x00000340


	//   ....[1]....
        /*0074*/ 	.word	0x00000440


	//----- nvinfo : EIATTR_CRS_STACK_SIZE
	.align		4
.L_19:
        /*0078*/ 	.byte	0x04, 0x1e
        /*007a*/ 	.short	(.L_21 - .L_20)
.L_20:
        /*007c*/ 	.word	0x00000000


	//----- nvinfo : EIATTR_CBANK_PARAM_SIZE
	.align		4
.L_21:
        /*0080*/ 	.byte	0x03, 0x19
        /*0082*/ 	.short	0x001c


	//----- nvinfo : EIATTR_PARAM_CBANK
	.align		4
        /*0084*/ 	.byte	0x04, 0x0a
        /*0086*/ 	.short	(.L_23 - .L_22)
	.align		4
.L_22:
        /*0088*/ 	.word	index@(.nv.constant0._Z27histogram_char_range_kernelPKcPjjjj)
        /*008c*/ 	.short	0x0380
        /*008e*/ 	.short	0x001c


	//----- nvinfo : EIATTR_SW_WAR
	.align		4
.L_23:
        /*0090*/ 	.byte	0x04, 0x36
        /*0092*/ 	.short	(.L_25 - .L_24)
.L_24:
        /*0094*/ 	.word	0x00000008
.L_25:


//--------------------- .nv.callgraph             --------------------------
	.section	.nv.callgraph,"",@"SHT_CUDA_CALLGRAPH"
	.align	4
	.sectionentsize	8
	.align		4
        /*0000*/ 	.word	0x00000000
	.align		4
        /*0004*/ 	.word	0xffffffff
	.align		4
        /*0008*/ 	.word	0x00000000
	.align		4
        /*000c*/ 	.word	0xfffffffe
	.align		4
        /*0010*/ 	.word	0x00000000
	.align		4
        /*0014*/ 	.word	0xfffffffd
	.align		4
        /*0018*/ 	.word	0x00000000
	.align		4
        /*001c*/ 	.word	0xfffffffc


//--------------------- .text._Z27histogram_char_range_kernelPKcPjjjj --------------------------
	.section	.text._Z27histogram_char_range_kernelPKcPjjjj,"ax",@progbits
	.align	128
        .global         _Z27histogram_char_range_kernelPKcPjjjj
        .type           _Z27histogram_char_range_kernelPKcPjjjj,@function
        .size           _Z27histogram_char_range_kernelPKcPjjjj,(.L_x_12 - _Z27histogram_char_range_kernelPKcPjjjj)
        .other          _Z27histogram_char_range_kernelPKcPjjjj,@"STO_CUDA_ENTRY STV_DEFAULT"
_Z27histogram_char_range_kernelPKcPjjjj:
.text._Z27histogram_char_range_kernelPKcPjjjj:
[----:B------:R-:W-:Y:S01]  /*0000*/  LDC R1, c[0x0][0x37c] ;  /* 0x0000df00ff017b82 */ /* 0x000fe20000000800 */
[----:B------:R-:W0:Y:S01]  /*0010*/  S2R R7, SR_TID.X ;  /* 0x0000000000077919 */ /* 0x000e220000002100 */
[----:B------:R-:W1:Y:S01]  /*0020*/  LDCU UR4, c[0x0][0x398] ;  /* 0x00007300ff0477ac */ /* 0x000e620008000800 */
[----:B------:R-:W-:Y:S01]  /*0030*/  BSSY.RECONVERGENT B0, `(.L_x_0) ;  /* 0x0000011000007945 */ /* 0x000fe20003800200 */
[----:B------:R-:W2:Y:S01]  /*0040*/  S2R R4, SR_CTAID.X ;  /* 0x0000000000047919 */ /* 0x000ea20000002500 */
[----:B------:R-:W1:Y:S02]  /*0050*/  LDCU UR5, c[0x0][0x394] ;  /* 0x00007280ff0577ac */ /* 0x000e640008000800 */
[----:B-1----:R-:W-:-:S04]  /*0060*/  UIADD3 UR4, UPT, UPT, UR4, -UR5, URZ ;  /* 0x8000000504047290 */ /* 0x002fc8000fffe0ff */
[----:B------:R-:W-:-:S06]  /*0070*/  UIADD3 UR7, UPT, UPT, UR4, 0x1, URZ ;  /* 0x0000000104077890 */ /* 0x000fcc000fffe0ff */
[----:B0-----:R-:W-:-:S13]  /*0080*/  ISETP.GE.U32.AND P0, PT, R7, UR7, PT ;  /* 0x0000000707007c0c */ /* 0x001fda000bf06070 */
[----:B--2---:R-:W-:Y:S05]  /*0090*/  @P0 BRA `(.L_x_1) ;  /* 0x0000000000280947 */ /* 0x004fea0003800000 */
[----:B------:R-:W0:Y:S01]  /*00a0*/  S2R R3, SR_CgaCtaId ;  /* 0x0000000000037919 */ /* 0x000e220000008800 */
[----:B------:R-:W1:Y:S01]  /*00b0*/  LDC R5, c[0x0][0x360] ;  /* 0x0000d800ff057b82 */ /* 0x000e620000000800 */
[----:B------:R-:W-:Y:S01]  /*00c0*/  MOV R2, 0x400 ;  /* 0x0000040000027802 */ /* 0x000fe20000000f00 */
[----:B------:R-:W-:-:S03]  /*00d0*/  IMAD.MOV.U32 R0, RZ, RZ, R7 ;  /* 0x000000ffff007224 */ /* 0x000fc600078e0007 */
[----:B0-----:R-:W-:-:S07]  /*00e0*/  LEA R3, R3, R2, 0x18 ;  /* 0x0000000203037211 */ /* 0x001fce00078ec0ff */
.L_x_2:
[----:B------:R-:W-:Y:S02]  /*00f0*/  IMAD R2, R0, 0x4, R3 ;  /* 0x0000000400027824 */ /* 0x000fe400078e0203 */
[----:B-1----:R-:W-:-:S03]  /*0100*/  IMAD.IADD R0, R5, 0x1, R0 ;  /* 0x0000000105007824 */ /* 0x002fc600078e0200 */
[----:B------:R0:W-:Y:S02]  /*0110*/  STS [R2], RZ ;  /* 0x000000ff02007388 */ /* 0x0001e40000000800 */
[----:B------:R-:W-:-:S13]  /*0120*/  ISETP.GE.U32.AND P0, PT, R0, UR7, PT ;  /* 0x0000000700007c0c */ /* 0x000fda000bf06070 */
[----:B0-----:R-:W-:Y:S05]  /*0130*/  @!P0 BRA `(.L_x_2) ;  /* 0xfffffffc00ec8947 */ /* 0x001fea000383ffff */
.L_x_1:
[----:B------:R-:W-:Y:S05]  /*0140*/  BSYNC.RECONVERGENT B0 ;  /* 0x0000000000007941 */ /* 0x000fea0003800200 */
.L_x_0:
[----:B------:R-:W0:Y:S01]  /*0150*/  LDCU UR8, c[0x0][0x360] ;  /* 0x00006c00ff0877ac */ /* 0x000e220008000800 */
[----:B------:R-:W-:Y:S06]  /*0160*/  BAR.SYNC.DEFER_BLOCKING 0x0 ;  /* 0x0000000000007b1d */ /* 0x000fec0000010000 */
[----:B------:R-:W1:Y:S01]  /*0170*/  LDCU UR5, c[0x0][0x390] ;  /* 0x00007200ff0577ac */ /* 0x000e620008000800 */
[----:B------:R-:W-:Y:S01]  /*0180*/  BSSY.RECONVERGENT B0, `(.L_x_3) ;  /* 0x0000019000007945 */ /* 0x000fe20003800200 */
[----:B------:R-:W2:Y:S01]  /*0190*/  LDCU.64 UR10, c[0x0][0x358] ;  /* 0x00006b00ff0a77ac */ /* 0x000ea20008000a00 */
[----:B------:R-:W3:Y:S01]  /*01a0*/  LDCU.64 UR12, c[0x0][0x380] ;  /* 0x00007000ff0c77ac */ /* 0x000ee20008000a00 */
[----:B0-----:R-:W-:Y:S01]  /*01b0*/  IMAD R0, R4, UR8, R7 ;  /* 0x0000000804007c24 */ /* 0x001fe2000f8e0207 */
[----:B------:R-:W0:Y:S04]  /*01c0*/  LDCU.64 UR14, c[0x0][0x390] ;  /* 0x00007200ff0e77ac */ /* 0x000e280008000a00 */
[----:B-1----:R-:W-:-:S13]  /*01d0*/  ISETP.GE.U32.AND P0, PT, R0, UR5, PT ;  /* 0x0000000500007c0c */ /* 0x002fda000bf06070 */
[----:B0-23--:R-:W-:Y:S05]  /*01e0*/  @P0 BRA `(.L_x_4) ;  /* 0x0000000000480947 */ /* 0x00dfea0003800000 */
[----:B------:R-:W0:Y:S02]  /*01f0*/  LDC R5, c[0x0][0x370] ;  /* 0x0000dc00ff057b82 */ /* 0x000e240000000800 */
[----:B0-----:R-:W-:-:S07]  /*0200*/  IMAD R5, R5, UR8, RZ ;  /* 0x0000000805057c24 */ /* 0x001fce000f8e02ff */
.L_x_7:
[----:B0-----:R-:W-:-:S05]  /*0210*/  IADD3 R2, P0, PT, R0, UR12, RZ ;  /* 0x0000000c00027c10 */ /* 0x001fca000ff1e0ff */
[----:B------:R-:W-:-:S05]  /*0220*/  IMAD.X R3, RZ, RZ, UR13, P0 ;  /* 0x0000000dff037e24 */ /* 0x000fca00080e06ff */
[----:B------:R-:W2:Y:S01]  /*0230*/  LDG.E.U8.CONSTANT R2, desc[UR10][R2.64] ;  /* 0x0000000a02027981 */ /* 0x000ea2000c1e9100 */
[----:B------:R-:W-:Y:S01]  /*0240*/  IMAD.IADD R0, R5, 0x1, R0 ;  /* 0x0000000105007824 */ /* 0x000fe200078e0200 */
[----:B------:R-:W-:Y:S04]  /*0250*/  BSSY.RECONVERGENT B1, `(.L_x_5) ;  /* 0x000000a000017945 */ /* 0x000fe80003800200 */
[----:B------:R-:W-:Y:S01]  /*0260*/  ISETP.GE.U32.AND P1, PT, R0, UR14, PT ;  /* 0x0000000e00007c0c */ /* 0x000fe2000bf26070 */
[----:B--2---:R-:W-:-:S05]  /*0270*/  VIADD R4, R2, -UR15 ;  /* 0x8000000f02047c36 */ /* 0x004fca0008000000 */
[----:B------:R-:W-:-:S13]  /*0280*/  ISETP.GT.U32.AND P0, PT, R4, UR4, PT ;  /* 0x0000000404007c0c */ /* 0x000fda000bf04070 */
[----:B------:R-:W-:Y:S05]  /*0290*/  @P0 BRA `(.L_x_6) ;  /* 0x0000000000140947 */ /* 0x000fea0003800000 */
[----:B------:R-:W0:Y:S01]  /*02a0*/  S2UR UR6, SR_CgaCtaId ;  /* 0x00000000000679c3 */ /* 0x000e220000008800 */
[----:B------:R-:W-:Y:S02]  /*02b0*/  UMOV UR5, 0x400 ;  /* 0x0000040000057882 */ /* 0x000fe40000000000 */
[----:B0-----:R-:W-:-:S06]  /*02c0*/  ULEA UR5, UR6, UR5, 0x18 ;  /* 0x0000000506057291 */ /* 0x001fcc000f8ec0ff */
[----:B------:R-:W-:-:S05]  /*02d0*/  LEA R2, R4, UR5, 0x2 ;  /* 0x0000000504027c11 */ /* 0x000fca000f8e10ff */
[----:B------:R0:W-:Y:S02]  /*02e0*/  ATOMS.POPC.INC.32 RZ, [R2+URZ] ;  /* 0x0000000002ff7f8c */ /* 0x0001e4000d8000ff */
.L_x_6:
[----:B------:R-:W-:Y:S05]  /*02f0*/  BSYNC.RECONVERGENT B1 ;  /* 0x0000000000017941 */ /* 0x000fea0003800200 */
.L_x_5:
[----:B------:R-:W-:Y:S05]  /*0300*/  @!P1 BRA `(.L_x_7) ;  /* 0xfffffffc00c09947 */ /* 0x000fea000383ffff */
.L_x_4:
[----:B------:R-:W-:Y:S05]  /*0310*/  BSYNC.RECONVERGENT B0 ;  /* 0x0000000000007941 */ /* 0x000fea0003800200 */
.L_x_3:
[----:B------:R-:W-:Y:S01]  /*0320*/  BAR.SYNC.DEFER_BLOCKING 0x0 ;  /* 0x0000000000007b1d */ /* 0x000fe20000010000 */
[----:B------:R-:W-:-:S13]  /*0330*/  ISETP.GE.U32.AND P0, PT, R7, UR7, PT ;  /* 0x0000000707007c0c */ /* 0x000fda000bf06070 */
[----:B------:R-:W-:Y:S05]  /*0340*/  @P0 EXIT ;  /* 0x000000000000094d */ /* 0x000fea0003800000 */
[----:B------:R-:W1:Y:S01]  /*0350*/  S2UR UR5, SR_CgaCtaId ;  /* 0x00000000000579c3 */ /* 0x000e620000008800 */
[----:B------:R-:W-:-:S07]  /*0360*/  UMOV UR4, 0x400 ;  /* 0x0000040000047882 */ /* 0x000fce0000000000 */
[----:B------:R-:W2:Y:S01]  /*0370*/  LDC.64 R4, c[0x0][0x388] ;  /* 0x0000e200ff047b82 */ /* 0x000ea20000000a00 */
[----:B-1----:R-:W-:-:S12]  /*0380*/  ULEA UR4, UR5, UR4, 0x18 ;  /* 0x0000000405047291 */ /* 0x002fd8000f8ec0ff */
.L_x_10:
[----:B------:R-:W-:Y:S01]  /*0390*/  LEA R0, R7, UR4, 0x2 ;  /* 0x0000000407007c11 */ /* 0x000fe2000f8e10ff */
[----:B------:R-:W-:Y:S04]  /*03a0*/  BSSY.RECONVERGENT B0, `(.L_x_8) ;  /* 0x0000006000007945 */ /* 0x000fe80003800200 */
[----:B-1----:R-:W1:Y:S02]  /*03b0*/  LDS R9, [R0] ;  /* 0x0000000000097984 */ /* 0x002e640000000800 */
[----:B-1----:R-:W-:-:S13]  /*03c0*/  ISETP.NE.AND P0, PT, R9, RZ, PT ;  /* 0x000000ff0900720c */ /* 0x002fda0003f05270 */
[----:B------:R-:W-:Y:S05]  /*03d0*/  @!P0 BRA `(.L_x_9) ;  /* 0x0000000000088947 */ /* 0x000fea0003800000 */
[----:B0-2---:R-:W-:-:S05]  /*03e0*/  IMAD.WIDE.U32 R2, R7, 0x4, R4 ;  /* 0x0000000407027825 */ /* 0x005fca00078e0004 */
[----:B------:R1:W-:Y:S02]  /*03f0*/  REDG.E.ADD.STRONG.GPU desc[UR10][R2.64], R9 ;  /* 0x000000090200798e */ /* 0x0003e4000c12e10a */
.L_x_9:
[----:B------:R-:W-:Y:S05]  /*0400*/  BSYNC.RECONVERGENT B0 ;  /* 0x0000000000007941 */ /* 0x000fea0003800200 */
.L_x_8:
[----:B------:R-:W-:-:S05]  /*0410*/  VIADD R7, R7, UR8 ;  /* 0x0000000807077c36 */ /* 0x000fca0008000000 */
[----:B------:R-:W-:-:S13]  /*0420*/  ISETP.GE.U32.AND P0, PT, R7, UR7, PT ;  /* 0x0000000707007c0c */ /* 0x000fda000bf06070 */
[----:B------:R-:W-:Y:S05]  /*0430*/  @!P0 BRA `(.L_x_10) ;  /* 0xfffffffc00d48947 */ /* 0x000fea000383ffff */
[----:B------:R-:W-:Y:S05]  /*0440*/  EXIT ;  /* 0x000000000000794d */ /* 0x000fea0003800000 */
.L_x_11:
[----:B------:R-:W-:-:S00]  /*0450*/  BRA `(.L_x_11) ;  /* 0xfffffffc00fc7947 */ /* 0x000fc0000383ffff */
[----:B------:R-:W-:-:S00]  /*0460*/  NOP ;  /* 0x0000000000007918 */ /* 0x000fc00000000000 */
        /* <DEDUP_REMOVED lines=9> */
.L_x_12:


//--------------------- .nv.shared._Z27histogram_char_range_kernelPKcPjjjj --------------------------
	.section	.nv.shared._Z27histogram_char_range_kernelPKcPjjjj,"aw",@nobits
	.sectionflags	@""
	.align	16
	.zero		1024


//--------------------- .nv.shared.reserved.0     --------------------------
	.section	.nv.shared.reserved.0,"aw",@nobits
	.weak		__nv_reservedSMEM_offset_0_alias
	.size		__nv_reservedSMEM_offset_0_alias, 0, 64
	.other		__nv_reservedSMEM_offset_0_alias,@"STO_CUDA_RESERVED_SHARED STV_DEFAULT"
__nv_reservedSMEM_offset_0_alias:
	.zero		0
	.zero		64


//--------------------- .nv.constant0._Z27histogram_char_range_kernelPKcPjjjj --------------------------
	.section	.nv.constant0._Z27histogram_char_range_kernelPKcPjjjj,"a",@progbits
	.sectionflags	@""
	.align	4
.nv.constant0._Z27histogram_char_range_kernelPKcPjjjj:
	.zero		924


//--------------------- SYMBOLS --------------------------

	.type		.nv.reservedSmem.offset0,@object
	.size		.nv.reservedSmem.offset0,0x4
	.type		.nv.reservedSmem.cap,@object
	.size		.nv.reservedSmem.cap,0x4
